//
// Generated by NVIDIA NVVM Compiler
//
// Compiler Build ID: CL-36424714
// Cuda compilation tools, release 13.0, V13.0.88
// Based on NVVM 20.0.0
//

.version 9.0
.target sm_100
.address_size 64

	// .globl	gen_truth_value

.visible .entry gen_truth_value()
{


	ret;

}
	// .globl	gen_links
.visible .entry gen_links()
{


	ret;

}
	// .globl	update_pattern
.visible .entry update_pattern()
{


	ret;

}


// ===== COMPILED SASS (sm_100) =====

	.target	sm_100

	.elftype	@"ET_EXEC"


//--------------------- .note.nv.tkinfo           --------------------------
	.section	.note.nv.tkinfo,"",@"SHT_NOTE"
	.sectionflags	@"SHF_NOTE_NV_TKINFO"
	.tkinfo
        /*0018*/ 	.word	0x00000002
        /*0030*/ 	.string	""
        /*0030*/ 	.string	"ptxas"
        /*0030*/ 	.string	"Cuda compilation tools, release 13.0, V13.0.88"
        /*0030*/ 	.string	"Build cuda_13.0.r13.0/compiler.36424714_0"
        /*0030*/ 	.string	"-arch sm_100 -m 64 "



//--------------------- .note.nv.cuinfo           --------------------------
	.section	.note.nv.cuinfo,"",@"SHT_NOTE"
	.sectionflags	@"SHF_NOTE_NV_CUINFO"
        /*0018*/ 	.short	0x0002
        /*001a*/ 	.short	0x0064
        /*001c*/ 	.short	0x0082
	.zero		2


//--------------------- .nv.info                  --------------------------
	.section	.nv.info,"",@"SHT_CUDA_INFO"
	.align	4


	//----- nvinfo : EIATTR_REGCOUNT
	.align		4
        /*0000*/ 	.byte	0x04, 0x2f
        /*0002*/ 	.short	(.L_1 - .L_0)
	.align		4
.L_0:
        /*0004*/ 	.word	index@(gen_truth_value)
        /*0008*/ 	.word	0x00000004


	//----- nvinfo : EIATTR_FRAME_SIZE
	.align		4
.L_1:
        /*000c*/ 	.byte	0x04, 0x11
        /*000e*/ 	.short	(.L_3 - .L_2)
	.align		4
.L_2:
        /*0010*/ 	.word	index@(gen_truth_value)
        /*0014*/ 	.word	0x00000000


	//----- nvinfo : EIATTR_REGCOUNT
	.align		4
.L_3:
        /*0018*/ 	.byte	0x04, 0x2f
        /*001a*/ 	.short	(.L_5 - .L_4)
	.align		4
.L_4:
        /*001c*/ 	.word	index@(gen_links)
        /*0020*/ 	.word	0x00000004


	//----- nvinfo : EIATTR_FRAME_SIZE
	.align		4
.L_5:
        /*0024*/ 	.byte	0x04, 0x11
        /*0026*/ 	.short	(.L_7 - .L_6)
	.align		4
.L_6:
        /*0028*/ 	.word	index@(gen_links)
        /*002c*/ 	.word	0x00000000


	//----- nvinfo : EIATTR_REGCOUNT
	.align		4
.L_7:
        /*0030*/ 	.byte	0x04, 0x2f
        /*0032*/ 	.short	(.L_9 - .L_8)
	.align		4
.L_8:
        /*0034*/ 	.word	index@(update_pattern)
        /*0038*/ 	.word	0x00000004


	//----- nvinfo : EIATTR_FRAME_SIZE
	.align		4
.L_9:
        /*003c*/ 	.byte	0x04, 0x11
        /*003e*/ 	.short	(.L_11 - .L_10)
	.align		4
.L_10:
        /*0040*/ 	.word	index@(update_pattern)
        /*0044*/ 	.word	0x00000000


	//----- nvinfo : EIATTR_MIN_STACK_SIZE
	.align		4
.L_11:
        /*0048*/ 	.byte	0x04, 0x12
        /*004a*/ 	.short	(.L_13 - .L_12)
	.align		4
.L_12:
        /*004c*/ 	.word	index@(update_pattern)
        /*0050*/ 	.word	0x00000000


	//----- nvinfo : EIATTR_MIN_STACK_SIZE
	.align		4
.L_13:
        /*0054*/ 	.byte	0x04, 0x12
        /*0056*/ 	.short	(.L_15 - .L_14)
	.align		4
.L_14:
        /*0058*/ 	.word	index@(gen_links)
        /*005c*/ 	.word	0x00000000


	//----- nvinfo : EIATTR_MIN_STACK_SIZE
	.align		4
.L_15:
        /*0060*/ 	.byte	0x04, 0x12
        /*0062*/ 	.short	(.L_17 - .L_16)
	.align		4
.L_16:
        /*0064*/ 	.word	index@(gen_truth_value)
        /*0068*/ 	.word	0x00000000
.L_17:


//--------------------- .nv.compat                --------------------------
	.section	.nv.compat,"",@"SHT_CUDA_COMPAT_INFO"
	.align	4
        /*0000*/ 	.byte	0x02, 0x09, 0x00, 0x00, 0x02, 0x02, 0x01, 0x00, 0x02, 0x05, 0x05, 0x00, 0x03, 0x07, 0x01, 0x01
        /*0010*/ 	.byte	0x02, 0x03, 0x00, 0x00, 0x02, 0x06, 0x01, 0x00, 0x04, 0x0b, 0x08, 0x00, 0x09, 0x00, 0x00, 0x00
        /*0020*/ 	.byte	0x00, 0x00, 0x00, 0x00


//--------------------- .nv.info.update_pattern   --------------------------
	.section	.nv.info.update_pattern,"",@"SHT_CUDA_INFO"
	.sectionflags	@""
	.align	4


	//----- nvinfo : EIATTR_CUDA_API_VERSION
	.align		4
        /*0000*/ 	.byte	0x04, 0x37
        /*0002*/ 	.short	(.L_19 - .L_18)
.L_18:
        /*0004*/ 	.word	0x00000082


	//----- nvinfo : EIATTR_SPARSE_MMA_MASK
	.align		4
.L_19:
        /*0008*/ 	.byte	0x03, 0x50
        /*000a*/ 	.short	0x0000


	//----- nvinfo : EIATTR_MAXREG_COUNT
	.align		4
        /*000c*/ 	.byte	0x03, 0x1b
        /*000e*/ 	.short	0x00ff


	//----- nvinfo : EIATTR_MERCURY_ISA_VERSION
	.align		4
        /*0010*/ 	.byte	0x03, 0x5f
        /*0012*/ 	.short	0x0101


	//----- nvinfo : EIATTR_VRC_CTA_INIT_COUNT
	.align		4
        /*0014*/ 	.byte	0x02, 0x4a
	.zero		1
	.zero		1


	//----- nvinfo : EIATTR_EXIT_INSTR_OFFSETS
	.align		4
        /*0018*/ 	.byte	0x04, 0x1c
        /*001a*/ 	.short	(.L_21 - .L_20)


	//   ....[0]....
.L_20:
        /*001c*/ 	.word	0x00000010


	//----- nvinfo : EIATTR_SW_WAR
	.align		4
.L_21:
        /*0020*/ 	.byte	0x04, 0x36
        /*0022*/ 	.short	(.L_23 - .L_22)
.L_22:
        /*0024*/ 	.word	0x00000008
.L_23:


//--------------------- .nv.info.gen_links        --------------------------
	.section	.nv.info.gen_links,"",@"SHT_CUDA_INFO"
	.sectionflags	@""
	.align	4


	//----- nvinfo : EIATTR_CUDA_API_VERSION
	.align		4
        /*0000*/ 	.byte	0x04, 0x37
        /*0002*/ 	.short	(.L_25 - .L_24)
.L_24:
        /*0004*/ 	.word	0x00000082


	//----- nvinfo : EIATTR_SPARSE_MMA_MASK
	.align		4
.L_25:
        /*0008*/ 	.byte	0x03, 0x50
        /*000a*/ 	.short	0x0000


	//----- nvinfo : EIATTR_MAXREG_COUNT
	.align		4
        /*000c*/ 	.byte	0x03, 0x1b
        /*000e*/ 	.short	0x00ff


	//----- nvinfo : EIATTR_MERCURY_ISA_VERSION
	.align		4
        /*0010*/ 	.byte	0x03, 0x5f
        /*0012*/ 	.short	0x0101


	//----- nvinfo : EIATTR_VRC_CTA_INIT_COUNT
	.align		4
        /*0014*/ 	.byte	0x02, 0x4a
	.zero		1
	.zero		1


	//----- nvinfo : EIATTR_EXIT_INSTR_OFFSETS
	.align		4
        /*0018*/ 	.byte	0x04, 0x1c
        /*001a*/ 	.short	(.L_27 - .L_26)


	//   ....[0]....
.L_26:
        /*001c*/ 	.word	0x00000010


	//----- nvinfo : EIATTR_SW_WAR
	.align		4
.L_27:
        /*0020*/ 	.byte	0x04, 0x36
        /*0022*/ 	.short	(.L_29 - .L_28)
.L_28:
        /*0024*/ 	.word	0x00000008
.L_29:


//--------------------- .nv.info.gen_truth_value  --------------------------
	.section	.nv.info.gen_truth_value,"",@"SHT_CUDA_INFO"
	.sectionflags	@""
	.align	4


	//----- nvinfo : EIATTR_CUDA_API_VERSION
	.align		4
        /*0000*/ 	.byte	0x04, 0x37
        /*0002*/ 	.short	(.L_31 - .L_30)
.L_30:
        /*0004*/ 	.word	0x00000082


	//----- nvinfo : EIATTR_SPARSE_MMA_MASK
	.align		4
.L_31:
        /*0008*/ 	.byte	0x03, 0x50
        /*000a*/ 	.short	0x0000


	//----- nvinfo : EIATTR_MAXREG_COUNT
	.align		4
        /*000c*/ 	.byte	0x03, 0x1b
        /*000e*/ 	.short	0x00ff


	//----- nvinfo : EIATTR_MERCURY_ISA_VERSION
	.align		4
        /*0010*/ 	.byte	0x03, 0x5f
        /*0012*/ 	.short	0x0101


	//----- nvinfo : EIATTR_VRC_CTA_INIT_COUNT
	.align		4
        /*0014*/ 	.byte	0x02, 0x4a
	.zero		1
	.zero		1


	//----- nvinfo : EIATTR_EXIT_INSTR_OFFSETS
	.align		4
        /*0018*/ 	.byte	0x04, 0x1c
        /*001a*/ 	.short	(.L_33 - .L_32)


	//   ....[0]....
.L_32:
        /*001c*/ 	.word	0x00000010


	//----- nvinfo : EIATTR_SW_WAR
	.align		4
.L_33:
        /*0020*/ 	.byte	0x04, 0x36
        /*0022*/ 	.short	(.L_35 - .L_34)
.L_34:
        /*0024*/ 	.word	0x00000008
.L_35:


//--------------------- .nv.callgraph             --------------------------
	.section	.nv.callgraph,"",@"SHT_CUDA_CALLGRAPH"
	.align	4
	.sectionentsize	8
	.align		4
        /*0000*/ 	.word	0x00000000
	.align		4
        /*0004*/ 	.word	0xffffffff
	.align		4
        /*0008*/ 	.word	0x00000000
	.align		4
        /*000c*/ 	.word	0xfffffffe
	.align		4
        /*0010*/ 	.word	0x00000000
	.align		4
        /*0014*/ 	.word	0xfffffffd
	.align		4
        /*0018*/ 	.word	0x00000000
	.align		4
        /*001c*/ 	.word	0xfffffffc


//--------------------- .text.update_pattern      --------------------------
	.section	.text.update_pattern,"ax",@progbits
	.align	128
        .global         update_pattern
        .type           update_pattern,@function
        .size           update_pattern,(.L_x_3 - update_pattern)
        .other          update_pattern,@"STO_CUDA_ENTRY STV_DEFAULT"
update_pattern:
.text.update_pattern:
[----:B------:R-:W-:Y:S01]  /*0000*/  LDC R1, c[0x0][0x37c] ;  /* 0x0000df00ff017b82 */ /* 0x000fe20000000800 */
[----:B------:R-:W-:Y:S05]  /*0010*/  EXIT ;  /* 0x000000000000794d */ /* 0x000fea0003800000 */
.L_x_0:
[----:B------:R-:W-:-:S00]  /*0020*/  BRA `(.L_x_0) ;  /* 0xfffffffc00fc7947 */ /* 0x000fc0000383ffff */
[----:B------:R-:W-:-:S00]  /*0030*/  NOP ;  /* 0x0000000000007918 */ /* 0x000fc00000000000 */
        /* <DEDUP_REMOVED lines=12> */
.L_x_3:


//--------------------- .text.gen_links           --------------------------
	.section	.text.gen_links,"ax",@progbits
	.align	128
        .global         gen_links
        .type           gen_links,@function
        .size           gen_links,(.L_x_4 - gen_links)
        .other          gen_links,@"STO_CUDA_ENTRY STV_DEFAULT"
gen_links:
.text.gen_links:
[----:B------:R-:W-:Y:S01]  /*0000*/  LDC R1, c[0x0][0x37c] ;  /* 0x0000df00ff017b82 */ /* 0x000fe20000000800 */
[----:B------:R-:W-:Y:S05]  /*0010*/  EXIT ;  /* 0x000000000000794d */ /* 0x000fea0003800000 */
.L_x_1:
        /* <DEDUP_REMOVED lines=14> */
.L_x_4:


//--------------------- .text.gen_truth_value     --------------------------
	.section	.text.gen_truth_value,"ax",@progbits
	.align	128
        .global         gen_truth_value
        .type           gen_truth_value,@function
        .size           gen_truth_value,(.L_x_5 - gen_truth_value)
        .other          gen_truth_value,@"STO_CUDA_ENTRY STV_DEFAULT"
gen_truth_value:
.text.gen_truth_value:
[----:B------:R-:W-:Y:S01]  /*0000*/  LDC R1, c[0x0][0x37c] ;  /* 0x0000df00ff017b82 */ /* 0x000fe20000000800 */
[----:B------:R-:W-:Y:S05]  /*0010*/  EXIT ;  /* 0x000000000000794d */ /* 0x000fea0003800000 */
.L_x_2:
        /* <DEDUP_REMOVED lines=14> */
.L_x_5:


//--------------------- .nv.shared.reserved.0     --------------------------
	.section	.nv.shared.reserved.0,"aw",@nobits
	.weak		__nv_reservedSMEM_offset_0_alias
	.size		__nv_reservedSMEM_offset_0_alias, 0, 64
	.other		__nv_reservedSMEM_offset_0_alias,@"STO_CUDA_RESERVED_SHARED STV_DEFAULT"
__nv_reservedSMEM_offset_0_alias:
	.zero		0
	.zero		64


//--------------------- .nv.constant0.update_pattern --------------------------
	.section	.nv.constant0.update_pattern,"a",@progbits
	.sectionflags	@""
	.align	4
.nv.constant0.update_pattern:
	.zero		896


//--------------------- .nv.constant0.gen_links   --------------------------
	.section	.nv.constant0.gen_links,"a",@progbits
	.sectionflags	@""
	.align	4
.nv.constant0.gen_links:
	.zero		896


//--------------------- .nv.constant0.gen_truth_value --------------------------
	.section	.nv.constant0.gen_truth_value,"a",@progbits
	.sectionflags	@""
	.align	4
.nv.constant0.gen_truth_value:
	.zero		896


//--------------------- SYMBOLS --------------------------

	.type		.nv.reservedSmem.offset0,@object
	.size		.nv.reservedSmem.offset0,0x4
